//
// Generated by NVIDIA NVVM Compiler
//
// Compiler Build ID: CL-36424714
// Cuda compilation tools, release 13.0, V13.0.88
// Based on NVVM 20.0.0
//

.version 9.0
.target sm_100
.address_size 64

	// .globl	_Z13kernelMultMatPdS_S_iii

.visible .entry _Z13kernelMultMatPdS_S_iii(
	.param .u64 .ptr .align 1 _Z13kernelMultMatPdS_S_iii_param_0,
	.param .u64 .ptr .align 1 _Z13kernelMultMatPdS_S_iii_param_1,
	.param .u64 .ptr .align 1 _Z13kernelMultMatPdS_S_iii_param_2,
	.param .u32 _Z13kernelMultMatPdS_S_iii_param_3,
	.param .u32 _Z13kernelMultMatPdS_S_iii_param_4,
	.param .u32 _Z13kernelMultMatPdS_S_iii_param_5
)
{
	.reg .pred 	%p<13>;
	.reg .b32 	%r<41>;
	.reg .b64 	%rd<53>;
	.reg .b64 	%fd<68>;

	ld.param.u64 	%rd7, [_Z13kernelMultMatPdS_S_iii_param_0];
	ld.param.u64 	%rd8, [_Z13kernelMultMatPdS_S_iii_param_1];
	ld.param.u64 	%rd6, [_Z13kernelMultMatPdS_S_iii_param_2];
	ld.param.u32 	%r20, [_Z13kernelMultMatPdS_S_iii_param_3];
	ld.param.u32 	%r18, [_Z13kernelMultMatPdS_S_iii_param_4];
	ld.param.u32 	%r19, [_Z13kernelMultMatPdS_S_iii_param_5];
	cvta.to.global.u64 	%rd1, %rd8;
	cvta.to.global.u64 	%rd2, %rd7;
	mov.u32 	%r21, %ctaid.x;
	mov.u32 	%r22, %ntid.x;
	mov.u32 	%r23, %tid.x;
	mad.lo.s32 	%r1, %r21, %r22, %r23;
	mov.u32 	%r24, %ctaid.y;
	mov.u32 	%r25, %ntid.y;
	mov.u32 	%r26, %tid.y;
	mad.lo.s32 	%r2, %r24, %r25, %r26;
	setp.ge.s32 	%p1, %r2, %r20;
	setp.ge.s32 	%p2, %r1, %r19;
	or.pred  	%p3, %p1, %p2;
	@%p3 bra 	$L__BB0_14;
	setp.lt.s32 	%p4, %r18, 1;
	mov.f64 	%fd67, 0d0000000000000000;
	@%p4 bra 	$L__BB0_13;
	mul.lo.s32 	%r3, %r18, %r2;
	and.b32  	%r4, %r18, 7;
	setp.lt.u32 	%p5, %r18, 8;
	mov.f64 	%fd67, 0d0000000000000000;
	mov.b32 	%r39, 0;
	@%p5 bra 	$L__BB0_5;
	and.b32  	%r39, %r18, 2147483640;
	neg.s32 	%r37, %r39;
	shl.b32 	%r7, %r19, 3;
	mul.wide.u32 	%rd9, %r3, 8;
	add.s64 	%rd10, %rd9, %rd2;
	add.s64 	%rd52, %rd10, 32;
	mov.f64 	%fd67, 0d0000000000000000;
	mul.wide.s32 	%rd13, %r19, 8;
	mov.u32 	%r36, %r1;
$L__BB0_4:
	.pragma "nounroll";
	ld.global.f64 	%fd17, [%rd52+-32];
	mul.wide.s32 	%rd11, %r36, 8;
	add.s64 	%rd12, %rd1, %rd11;
	ld.global.f64 	%fd18, [%rd12];
	fma.rn.f64 	%fd19, %fd17, %fd18, %fd67;
	ld.global.f64 	%fd20, [%rd52+-24];
	add.s64 	%rd14, %rd12, %rd13;
	ld.global.f64 	%fd21, [%rd14];
	fma.rn.f64 	%fd22, %fd20, %fd21, %fd19;
	ld.global.f64 	%fd23, [%rd52+-16];
	add.s64 	%rd15, %rd14, %rd13;
	ld.global.f64 	%fd24, [%rd15];
	fma.rn.f64 	%fd25, %fd23, %fd24, %fd22;
	ld.global.f64 	%fd26, [%rd52+-8];
	add.s64 	%rd16, %rd15, %rd13;
	ld.global.f64 	%fd27, [%rd16];
	fma.rn.f64 	%fd28, %fd26, %fd27, %fd25;
	ld.global.f64 	%fd29, [%rd52];
	add.s64 	%rd17, %rd16, %rd13;
	ld.global.f64 	%fd30, [%rd17];
	fma.rn.f64 	%fd31, %fd29, %fd30, %fd28;
	ld.global.f64 	%fd32, [%rd52+8];
	add.s64 	%rd18, %rd17, %rd13;
	ld.global.f64 	%fd33, [%rd18];
	fma.rn.f64 	%fd34, %fd32, %fd33, %fd31;
	ld.global.f64 	%fd35, [%rd52+16];
	add.s64 	%rd19, %rd18, %rd13;
	ld.global.f64 	%fd36, [%rd19];
	fma.rn.f64 	%fd37, %fd35, %fd36, %fd34;
	ld.global.f64 	%fd38, [%rd52+24];
	add.s64 	%rd20, %rd19, %rd13;
	ld.global.f64 	%fd39, [%rd20];
	fma.rn.f64 	%fd67, %fd38, %fd39, %fd37;
	add.s32 	%r37, %r37, 8;
	add.s32 	%r36, %r36, %r7;
	add.s64 	%rd52, %rd52, 64;
	setp.ne.s32 	%p6, %r37, 0;
	@%p6 bra 	$L__BB0_4;
$L__BB0_5:
	setp.eq.s32 	%p7, %r4, 0;
	@%p7 bra 	$L__BB0_13;
	and.b32  	%r13, %r18, 3;
	setp.lt.u32 	%p8, %r4, 4;
	@%p8 bra 	$L__BB0_8;
	add.s32 	%r28, %r39, %r3;
	mul.wide.u32 	%rd21, %r28, 8;
	add.s64 	%rd22, %rd2, %rd21;
	ld.global.f64 	%fd41, [%rd22];
	mad.lo.s32 	%r29, %r39, %r19, %r1;
	mul.wide.s32 	%rd23, %r29, 8;
	add.s64 	%rd24, %rd1, %rd23;
	ld.global.f64 	%fd42, [%rd24];
	fma.rn.f64 	%fd43, %fd41, %fd42, %fd67;
	cvt.u64.u32 	%rd25, %r3;
	cvt.u64.u32 	%rd26, %r39;
	add.s64 	%rd27, %rd26, %rd25;
	shl.b64 	%rd28, %rd27, 3;
	add.s64 	%rd29, %rd2, %rd28;
	ld.global.f64 	%fd44, [%rd29+8];
	mul.wide.s32 	%rd30, %r19, 8;
	add.s64 	%rd31, %rd24, %rd30;
	ld.global.f64 	%fd45, [%rd31];
	fma.rn.f64 	%fd46, %fd44, %fd45, %fd43;
	ld.global.f64 	%fd47, [%rd29+16];
	add.s64 	%rd32, %rd31, %rd30;
	ld.global.f64 	%fd48, [%rd32];
	fma.rn.f64 	%fd49, %fd47, %fd48, %fd46;
	ld.global.f64 	%fd50, [%rd29+24];
	add.s64 	%rd33, %rd32, %rd30;
	ld.global.f64 	%fd51, [%rd33];
	fma.rn.f64 	%fd67, %fd50, %fd51, %fd49;
	add.s32 	%r39, %r39, 4;
$L__BB0_8:
	setp.eq.s32 	%p9, %r13, 0;
	@%p9 bra 	$L__BB0_13;
	setp.eq.s32 	%p10, %r13, 1;
	@%p10 bra 	$L__BB0_11;
	add.s32 	%r30, %r39, %r3;
	mul.wide.u32 	%rd34, %r30, 8;
	add.s64 	%rd35, %rd2, %rd34;
	ld.global.f64 	%fd53, [%rd35];
	mad.lo.s32 	%r31, %r39, %r19, %r1;
	mul.wide.s32 	%rd36, %r31, 8;
	add.s64 	%rd37, %rd1, %rd36;
	ld.global.f64 	%fd54, [%rd37];
	fma.rn.f64 	%fd55, %fd53, %fd54, %fd67;
	cvt.u64.u32 	%rd38, %r3;
	cvt.u64.u32 	%rd39, %r39;
	add.s64 	%rd40, %rd39, %rd38;
	shl.b64 	%rd41, %rd40, 3;
	add.s64 	%rd42, %rd2, %rd41;
	ld.global.f64 	%fd56, [%rd42+8];
	mul.wide.s32 	%rd43, %r19, 8;
	add.s64 	%rd44, %rd37, %rd43;
	ld.global.f64 	%fd57, [%rd44];
	fma.rn.f64 	%fd67, %fd56, %fd57, %fd55;
	add.s32 	%r39, %r39, 2;
$L__BB0_11:
	and.b32  	%r32, %r18, 1;
	setp.eq.b32 	%p11, %r32, 1;
	not.pred 	%p12, %p11;
	@%p12 bra 	$L__BB0_13;
	add.s32 	%r33, %r39, %r3;
	mul.wide.u32 	%rd45, %r33, 8;
	add.s64 	%rd46, %rd2, %rd45;
	ld.global.f64 	%fd58, [%rd46];
	mad.lo.s32 	%r34, %r39, %r19, %r1;
	mul.wide.s32 	%rd47, %r34, 8;
	add.s64 	%rd48, %rd1, %rd47;
	ld.global.f64 	%fd59, [%rd48];
	fma.rn.f64 	%fd67, %fd58, %fd59, %fd67;
$L__BB0_13:
	mad.lo.s32 	%r35, %r19, %r2, %r1;
	cvta.to.global.u64 	%rd49, %rd6;
	mul.wide.s32 	%rd50, %r35, 8;
	add.s64 	%rd51, %rd49, %rd50;
	st.global.f64 	[%rd51], %fd67;
$L__BB0_14:
	ret;

}


// ===== COMPILED SASS (sm_100) =====

	.target	sm_100

	.elftype	@"ET_EXEC"


//--------------------- .note.nv.tkinfo           --------------------------
	.section	.note.nv.tkinfo,"",@"SHT_NOTE"
	.sectionflags	@"SHF_NOTE_NV_TKINFO"
	.tkinfo
        /*0018*/ 	.word	0x00000002
        /*0030*/ 	.string	""
        /*0030*/ 	.string	"ptxas"
        /*0030*/ 	.string	"Cuda compilation tools, release 13.0, V13.0.88"
        /*0030*/ 	.string	"Build cuda_13.0.r13.0/compiler.36424714_0"
        /*0030*/ 	.string	"-arch sm_100 -m 64 "



//--------------------- .note.nv.cuinfo           --------------------------
	.section	.note.nv.cuinfo,"",@"SHT_NOTE"
	.sectionflags	@"SHF_NOTE_NV_CUINFO"
        /*0018*/ 	.short	0x0002
        /*001a*/ 	.short	0x0064
        /*001c*/ 	.short	0x0082
	.zero		2


//--------------------- .nv.info                  --------------------------
	.section	.nv.info,"",@"SHT_CUDA_INFO"
	.align	4


	//----- nvinfo : EIATTR_REGCOUNT
	.align		4
        /*0000*/ 	.byte	0x04, 0x2f
        /*0002*/ 	.short	(.L_1 - .L_0)
	.align		4
.L_0:
        /*0004*/ 	.word	index@(_Z13kernelMultMatPdS_S_iii)
        /*0008*/ 	.word	0x00000020


	//----- nvinfo : EIATTR_FRAME_SIZE
	.align		4
.L_1:
        /*000c*/ 	.byte	0x04, 0x11
        /*000e*/ 	.short	(.L_3 - .L_2)
	.align		4
.L_2:
        /*0010*/ 	.word	index@(_Z13kernelMultMatPdS_S_iii)
        /*0014*/ 	.word	0x00000000


	//----- nvinfo : EIATTR_MIN_STACK_SIZE
	.align		4
.L_3:
        /*0018*/ 	.byte	0x04, 0x12
        /*001a*/ 	.short	(.L_5 - .L_4)
	.align		4
.L_4:
        /*001c*/ 	.word	index@(_Z13kernelMultMatPdS_S_iii)
        /*0020*/ 	.word	0x00000000
.L_5:


//--------------------- .nv.compat                --------------------------
	.section	.nv.compat,"",@"SHT_CUDA_COMPAT_INFO"
	.align	4
        /*0000*/ 	.byte	0x02, 0x09, 0x00, 0x00, 0x02, 0x02, 0x01, 0x00, 0x02, 0x05, 0x05, 0x00, 0x03, 0x07, 0x01, 0x01
        /*0010*/ 	.byte	0x02, 0x03, 0x00, 0x00, 0x02, 0x06, 0x01, 0x00, 0x04, 0x0b, 0x08, 0x00, 0x01, 0x00, 0x00, 0x00
        /*0020*/ 	.byte	0x00, 0x00, 0x00, 0x00


//--------------------- .nv.info._Z13kernelMultMatPdS_S_iii --------------------------
	.section	.nv.info._Z13kernelMultMatPdS_S_iii,"",@"SHT_CUDA_INFO"
	.sectionflags	@""
	.align	4


	//----- nvinfo : EIATTR_CUDA_API_VERSION
	.align		4
        /*0000*/ 	.byte	0x04, 0x37
        /*0002*/ 	.short	(.L_7 - .L_6)
.L_6:
        /*0004*/ 	.word	0x00000082


	//----- nvinfo : EIATTR_KPARAM_INFO
	.align		4
.L_7:
        /*0008*/ 	.byte	0x04, 0x17
        /*000a*/ 	.short	(.L_9 - .L_8)
.L_8:
        /*000c*/ 	.word	0x00000000
        /*0010*/ 	.short	0x0005
        /*0012*/ 	.short	0x0020
        /*0014*/ 	.byte	0x00, 0xf0, 0x11, 0x00


	//----- nvinfo : EIATTR_KPARAM_INFO
	.align		4
.L_9:
        /*0018*/ 	.byte	0x04, 0x17
        /*001a*/ 	.short	(.L_11 - .L_10)
.L_10:
        /*001c*/ 	.word	0x00000000
        /*0020*/ 	.short	0x0004
        /*0022*/ 	.short	0x001c
        /*0024*/ 	.byte	0x00, 0xf0, 0x11, 0x00


	//----- nvinfo : EIATTR_KPARAM_INFO
	.align		4
.L_11:
        /*0028*/ 	.byte	0x04, 0x17
        /*002a*/ 	.short	(.L_13 - .L_12)
.L_12:
        /*002c*/ 	.word	0x00000000
        /*0030*/ 	.short	0x0003
        /*0032*/ 	.short	0x0018
        /*0034*/ 	.byte	0x00, 0xf0, 0x11, 0x00


	//----- nvinfo : EIATTR_KPARAM_INFO
	.align		4
.L_13:
        /*0038*/ 	.byte	0x04, 0x17
        /*003a*/ 	.short	(.L_15 - .L_14)
.L_14:
        /*003c*/ 	.word	0x00000000
        /*0040*/ 	.short	0x0002
        /*0042*/ 	.short	0x0010
        /*0044*/ 	.byte	0x00, 0xf5, 0x21, 0x00


	//----- nvinfo : EIATTR_KPARAM_INFO
	.align		4
.L_15:
        /*0048*/ 	.byte	0x04, 0x17
        /*004a*/ 	.short	(.L_17 - .L_16)
.L_16:
        /*004c*/ 	.word	0x00000000
        /*0050*/ 	.short	0x0001
        /*0052*/ 	.short	0x0008
        /*0054*/ 	.byte	0x00, 0xf5, 0x21, 0x00


	//----- nvinfo : EIATTR_KPARAM_INFO
	.align		4
.L_17:
        /*0058*/ 	.byte	0x04, 0x17
        /*005a*/ 	.short	(.L_19 - .L_18)
.L_18:
        /*005c*/ 	.word	0x00000000
        /*0060*/ 	.short	0x0000
        /*0062*/ 	.short	0x0000
        /*0064*/ 	.byte	0x00, 0xf5, 0x21, 0x00


	//----- nvinfo : EIATTR_SPARSE_MMA_MASK
	.align		4
.L_19:
        /*0068*/ 	.byte	0x03, 0x50
        /*006a*/ 	.short	0x0000


	//----- nvinfo : EIATTR_MAXREG_COUNT
	.align		4
        /*006c*/ 	.byte	0x03, 0x1b
        /*006e*/ 	.short	0x00ff


	//----- nvinfo : EIATTR_MERCURY_ISA_VERSION
	.align		4
        /*0070*/ 	.byte	0x03, 0x5f
        /*0072*/ 	.short	0x0101


	//----- nvinfo : EIATTR_VRC_CTA_INIT_COUNT
	.align		4
        /*0074*/ 	.byte	0x02, 0x4a
	.zero		1
	.zero		1


	//----- nvinfo : EIATTR_EXIT_INSTR_OFFSETS
	.align		4
        /*0078*/ 	.byte	0x04, 0x1c
        /*007a*/ 	.short	(.L_21 - .L_20)


	//   ....[0]....
.L_20:
        /*007c*/ 	.word	0x000000d0


	//   ....[1]....
        /*0080*/ 	.word	0x000008f0


	//----- nvinfo : EIATTR_CBANK_PARAM_SIZE
	.align		4
.L_21:
        /*0084*/ 	.byte	0x03, 0x19
        /*0086*/ 	.short	0x0024


	//----- nvinfo : EIATTR_PARAM_CBANK
	.align		4
        /*0088*/ 	.byte	0x04, 0x0a
        /*008a*/ 	.short	(.L_23 - .L_22)
	.align		4
.L_22:
        /*008c*/ 	.word	index@(.nv.constant0._Z13kernelMultMatPdS_S_iii)
        /*0090*/ 	.short	0x0380
        /*0092*/ 	.short	0x0024


	//----- nvinfo : EIATTR_SW_WAR
	.align		4
.L_23:
        /*0094*/ 	.byte	0x04, 0x36
        /*0096*/ 	.short	(.L_25 - .L_24)
.L_24:
        /*0098*/ 	.word	0x00000008
.L_25:


//--------------------- .nv.callgraph             --------------------------
	.section	.nv.callgraph,"",@"SHT_CUDA_CALLGRAPH"
	.align	4
	.sectionentsize	8
	.align		4
        /*0000*/ 	.word	0x00000000
	.align		4
        /*0004*/ 	.word	0xffffffff
	.align		4
        /*0008*/ 	.word	0x00000000
	.align		4
        /*000c*/ 	.word	0xfffffffe
	.align		4
        /*0010*/ 	.word	0x00000000
	.align		4
        /*0014*/ 	.word	0xfffffffd
	.align		4
        /*0018*/ 	.word	0x00000000
	.align		4
        /*001c*/ 	.word	0xfffffffc


//--------------------- .text._Z13kernelMultMatPdS_S_iii --------------------------
	.section	.text._Z13kernelMultMatPdS_S_iii,"ax",@progbits
	.align	128
        .global         _Z13kernelMultMatPdS_S_iii
        .type           _Z13kernelMultMatPdS_S_iii,@function
        .size           _Z13kernelMultMatPdS_S_iii,(.L_x_5 - _Z13kernelMultMatPdS_S_iii)
        .other          _Z13kernelMultMatPdS_S_iii,@"STO_CUDA_ENTRY STV_DEFAULT"
_Z13kernelMultMatPdS_S_iii:
.text._Z13kernelMultMatPdS_S_iii:
[----:B------:R-:W-:Y:S01]  /*0000*/  LDC R1, c[0x0][0x37c] ;  /* 0x0000df00ff017b82 */ /* 0x000fe20000000800 */
[----:B------:R-:W0:Y:S07]  /*0010*/  S2R R2, SR_TID.X ;  /* 0x0000000000027919 */ /* 0x000e2e0000002100 */
[----:B------:R-:W0:Y:S01]  /*0020*/  S2UR UR4, SR_CTAID.X ;  /* 0x00000000000479c3 */ /* 0x000e220000002500 */
[----:B------:R-:W1:Y:S01]  /*0030*/  LDCU UR6, c[0x0][0x398] ;  /* 0x00007300ff0677ac */ /* 0x000e620008000800 */
[----:B------:R-:W2:Y:S06]  /*0040*/  S2R R5, SR_TID.Y ;  /* 0x0000000000057919 */ /* 0x000eac0000002200 */
[----:B------:R-:W0:Y:S08]  /*0050*/  LDC R3, c[0x0][0x360] ;  /* 0x0000d800ff037b82 */ /* 0x000e300000000800 */
[----:B------:R-:W2:Y:S08]  /*0060*/  S2UR UR5, SR_CTAID.Y ;  /* 0x00000000000579c3 */ /* 0x000eb00000002600 */
[----:B------:R-:W2:Y:S08]  /*0070*/  LDC R4, c[0x0][0x364] ;  /* 0x0000d900ff047b82 */ /* 0x000eb00000000800 */
[----:B------:R-:W3:Y:S01]  /*0080*/  LDC R0, c[0x0][0x3a0] ;  /* 0x0000e800ff007b82 */ /* 0x000ee20000000800 */
[----:B0-----:R-:W-:-:S02]  /*0090*/  IMAD R3, R3, UR4, R2 ;  /* 0x0000000403037c24 */ /* 0x001fc4000f8e0202 */
[----:B--2---:R-:W-:-:S03]  /*00a0*/  IMAD R2, R4, UR5, R5 ;  /* 0x0000000504027c24 */ /* 0x004fc6000f8e0205 */
[----:B---3--:R-:W-:-:S04]  /*00b0*/  ISETP.GE.AND P0, PT, R3, R0, PT ;  /* 0x000000000300720c */ /* 0x008fc80003f06270 */
[----:B-1----:R-:W-:-:S13]  /*00c0*/  ISETP.GE.OR P0, PT, R2, UR6, P0 ;  /* 0x0000000602007c0c */ /* 0x002fda0008706670 */
[----:B------:R-:W-:Y:S05]  /*00d0*/  @P0 EXIT ;  /* 0x000000000000094d */ /* 0x000fea0003800000 */
[----:B------:R-:W0:Y:S01]  /*00e0*/  LDC R5, c[0x0][0x39c] ;  /* 0x0000e700ff057b82 */ /* 0x000e220000000800 */
[----:B------:R-:W1:Y:S01]  /*00f0*/  LDCU.64 UR4, c[0x0][0x358] ;  /* 0x00006b00ff0477ac */ /* 0x000e620008000a00 */
[----:B------:R-:W-:Y:S02]  /*0100*/  CS2R R18, SRZ ;  /* 0x0000000000127805 */ /* 0x000fe4000001ff00 */
[----:B0-----:R-:W-:-:S13]  /*0110*/  ISETP.GE.AND P0, PT, R5, 0x1, PT ;  /* 0x000000010500780c */ /* 0x001fda0003f06270 */
[----:B-1----:R-:W-:Y:S05]  /*0120*/  @!P0 BRA `(.L_x_0) ;  /* 0x0000000400e08947 */ /* 0x002fea0003800000 */
[C---:B------:R-:W-:Y:S01]  /*0130*/  ISETP.GE.U32.AND P1, PT, R5.reuse, 0x8, PT ;  /* 0x000000080500780c */ /* 0x040fe20003f26070 */
[----:B------:R-:W-:Y:S01]  /*0140*/  HFMA2 R7, -RZ, RZ, 0, 0 ;  /* 0x00000000ff077431 */ /* 0x000fe200000001ff */
[----:B------:R-:W-:Y:S01]  /*0150*/  LOP3.LUT R4, R5, 0x7, RZ, 0xc0, !PT ;  /* 0x0000000705047812 */ /* 0x000fe200078ec0ff */
[----:B------:R-:W-:Y:S01]  /*0160*/  IMAD R6, R2, R5, RZ ;  /* 0x0000000502067224 */ /* 0x000fe200078e02ff */
[----:B------:R-:W-:Y:S02]  /*0170*/  CS2R R18, SRZ ;  /* 0x0000000000127805 */ /* 0x000fe4000001ff00 */
[----:B------:R-:W-:-:S07]  /*0180*/  ISETP.NE.AND P0, PT, R4, RZ, PT ;  /* 0x000000ff0400720c */ /* 0x000fce0003f05270 */
[----:B------:R-:W-:Y:S06]  /*0190*/  @!P1 BRA `(.L_x_1) ;  /* 0x0000000000c49947 */ /* 0x000fec0003800000 */
[----:B------:R-:W0:Y:S01]  /*01a0*/  LDC.64 R8, c[0x0][0x380] ;  /* 0x0000e000ff087b82 */ /* 0x000e220000000a00 */
[----:B------:R-:W-:Y:S01]  /*01b0*/  LOP3.LUT R7, R5, 0x7ffffff8, RZ, 0xc0, !PT ;  /* 0x7ffffff805077812 */ /* 0x000fe200078ec0ff */
[----:B------:R-:W-:Y:S01]  /*01c0*/  IMAD.MOV.U32 R27, RZ, RZ, R3 ;  /* 0x000000ffff1b7224 */ /* 0x000fe200078e0003 */
[----:B------:R-:W-:-:S03]  /*01d0*/  CS2R R18, SRZ ;  /* 0x0000000000127805 */ /* 0x000fc6000001ff00 */
[----:B------:R-:W-:Y:S02]  /*01e0*/  IMAD.MOV R26, RZ, RZ, -R7 ;  /* 0x000000ffff1a7224 */ /* 0x000fe400078e0a07 */
[----:B0-----:R-:W-:-:S03]  /*01f0*/  IMAD.WIDE.U32 R8, R6, 0x8, R8 ;  /* 0x0000000806087825 */ /* 0x001fc600078e0008 */
[----:B------:R-:W-:-:S04]  /*0200*/  IADD3 R10, P1, PT, R8, 0x20, RZ ;  /* 0x00000020080a7810 */ /* 0x000fc80007f3e0ff */
[----:B------:R-:W-:-:S09]  /*0210*/  IADD3.X R11, PT, PT, RZ, R9, RZ, P1, !PT ;  /* 0x00000009ff0b7210 */ /* 0x000fd20000ffe4ff */
.L_x_2:
[----:B------:R-:W0:Y:S01]  /*0220*/  LDC.64 R22, c[0x0][0x388] ;  /* 0x0000e200ff167b82 */ /* 0x000e220000000a00 */
[----:B------:R-:W-:Y:S01]  /*0230*/  MOV R8, R10 ;  /* 0x0000000a00087202 */ /* 0x000fe20000000f00 */
[----:B------:R-:W-:-:S05]  /*0240*/  IMAD.MOV.U32 R9, RZ, RZ, R11 ;  /* 0x000000ffff097224 */ /* 0x000fca00078e000b */
[----:B------:R-:W2:Y:S04]  /*0250*/  LDG.E.64 R14, desc[UR4][R8.64+-0x20] ;  /* 0xffffe004080e7981 */ /* 0x000ea8000c1e1b00 */
[----:B------:R-:W3:Y:S01]  /*0260*/  LDG.E.64 R10, desc[UR4][R8.64+-0x18] ;  /* 0xffffe804080a7981 */ /* 0x000ee2000c1e1b00 */
[----:B0-----:R-:W-:-:S05]  /*0270*/  IMAD.WIDE R22, R27, 0x8, R22 ;  /* 0x000000081b167825 */ /* 0x001fca00078e0216 */
[----:B------:R-:W2:Y:S01]  /*0280*/  LDG.E.64 R12, desc[UR4][R22.64] ;  /* 0x00000004160c7981 */ /* 0x000ea2000c1e1b00 */
[----:B------:R-:W-:-:S05]  /*0290*/  IMAD.WIDE R28, R0, 0x8, R22 ;  /* 0x00000008001c7825 */ /* 0x000fca00078e0216 */
[----:B------:R-:W3:Y:S01]  /*02a0*/  LDG.E.64 R16, desc[UR4][R28.64] ;  /* 0x000000041c107981 */ /* 0x000ee2000c1e1b00 */
[C---:B------:R-:W-:Y:S01]  /*02b0*/  IMAD.WIDE R24, R0.reuse, 0x8, R28 ;  /* 0x0000000800187825 */ /* 0x040fe200078e021c */
[----:B--2---:R-:W-:Y:S02]  /*02c0*/  DFMA R18, R14, R12, R18 ;  /* 0x0000000c0e12722b */ /* 0x004fe40000000012 */
[----:B------:R-:W2:Y:S04]  /*02d0*/  LDG.E.64 R14, desc[UR4][R8.64+-0x10] ;  /* 0xfffff004080e7981 */ /* 0x000ea8000c1e1b00 */
[----:B------:R-:W2:Y:S01]  /*02e0*/  LDG.E.64 R12, desc[UR4][R24.64] ;  /* 0x00000004180c7981 */ /* 0x000ea2000c1e1b00 */
[----:B------:R-:W-:Y:S01]  /*02f0*/  IMAD.WIDE R20, R0, 0x8, R24 ;  /* 0x0000000800147825 */ /* 0x000fe200078e0218 */
[----:B---3--:R-:W-:-:S02]  /*0300*/  DFMA R16, R10, R16, R18 ;  /* 0x000000100a10722b */ /* 0x008fc40000000012 */
[----:B------:R-:W3:Y:S04]  /*0310*/  LDG.E.64 R10, desc[UR4][R8.64+-0x8] ;  /* 0xfffff804080a7981 */ /* 0x000ee8000c1e1b00 */
        /* <DEDUP_REMOVED lines=9> */
[----:B------:R-:W-:-:S03]  /*03b0*/  IMAD.WIDE R24, R0, 0x8, R28 ;  /* 0x0000000800187825 */ /* 0x000fc600078e021c */
[----:B------:R-:W4:Y:S01]  /*03c0*/  LDG.E.64 R22, desc[UR4][R8.64+0x18] ;  /* 0x0000180408167981 */ /* 0x000f22000c1e1b00 */
[----:B------:R-:W-:-:S06]  /*03d0*/  IMAD.WIDE R20, R0, 0x8, R24 ;  /* 0x0000000800147825 */ /* 0x000fcc00078e0218 */
[----:B------:R-:W4:Y:S01]  /*03e0*/  LDG.E.64 R20, desc[UR4][R20.64] ;  /* 0x0000000414147981 */ /* 0x000f22000c1e1b00 */
[----:B--2---:R-:W-:-:S03]  /*03f0*/  DFMA R14, R16, R14, R18 ;  /* 0x0000000e100e722b */ /* 0x004fc60000000012 */
[----:B------:R-:W2:Y:S04]  /*0400*/  LDG.E.64 R16, desc[UR4][R8.64+0x10] ;  /* 0x0000100408107981 */ /* 0x000ea8000c1e1b00 */
[----:B------:R-:W2:Y:S01]  /*0410*/  LDG.E.64 R18, desc[UR4][R24.64] ;  /* 0x0000000418127981 */ /* 0x000ea2000c1e1b00 */
[----:B------:R-:W-:Y:S01]  /*0420*/  IADD3 R26, PT, PT, R26, 0x8, RZ ;  /* 0x000000081a1a7810 */ /* 0x000fe20007ffe0ff */
[----:B---3--:R-:W-:-:S03]  /*0430*/  DFMA R10, R10, R12, R14 ;  /* 0x0000000c0a0a722b */ /* 0x008fc6000000000e */
[----:B------:R-:W-:Y:S02]  /*0440*/  ISETP.NE.AND P1, PT, R26, RZ, PT ;  /* 0x000000ff1a00720c */ /* 0x000fe40003f25270 */
[----:B------:R-:W-:-:S03]  /*0450*/  LEA R27, R0, R27, 0x3 ;  /* 0x0000001b001b7211 */ /* 0x000fc600078e18ff */
[----:B--2---:R-:W-:Y:S01]  /*0460*/  DFMA R18, R16, R18, R10 ;  /* 0x000000121012722b */ /* 0x004fe2000000000a */
[----:B------:R-:W-:-:S07]  /*0470*/  IADD3 R10, P2, PT, R8, 0x40, RZ ;  /* 0x00000040080a7810 */ /* 0x000fce0007f5e0ff */
[----:B----4-:R-:W-:Y:S01]  /*0480*/  DFMA R18, R22, R20, R18 ;  /* 0x000000141612722b */ /* 0x010fe20000000012 */
[----:B------:R-:W-:Y:S01]  /*0490*/  IMAD.X R11, RZ, RZ, R9, P2 ;  /* 0x000000ffff0b7224 */ /* 0x000fe200010e0609 */
[----:B------:R-:W-:Y:S09]  /*04a0*/  @P1 BRA `(.L_x_2) ;  /* 0xfffffffc005c1947 */ /* 0x000ff2000383ffff */
.L_x_1:
[----:B------:R-:W-:Y:S05]  /*04b0*/  @!P0 BRA `(.L_x_0) ;  /* 0x0000000000fc8947 */ /* 0x000fea0003800000 */
[----:B------:R-:W-:Y:S02]  /*04c0*/  ISETP.GE.U32.AND P1, PT, R4, 0x4, PT ;  /* 0x000000040400780c */ /* 0x000fe40003f26070 */
[----:B------:R-:W-:-:S04]  /*04d0*/  LOP3.LUT R26, R5, 0x3, RZ, 0xc0, !PT ;  /* 0x00000003051a7812 */ /* 0x000fc800078ec0ff */
[----:B------:R-:W-:-:S07]  /*04e0*/  ISETP.NE.AND P0, PT, R26, RZ, PT ;  /* 0x000000ff1a00720c */ /* 0x000fce0003f05270 */
[----:B------:R-:W-:Y:S06]  /*04f0*/  @!P1 BRA `(.L_x_3) ;  /* 0x00000000006c9947 */ /* 0x000fec0003800000 */
[----:B------:R-:W0:Y:S01]  /*0500*/  LDC.64 R24, c[0x0][0x380] ;  /* 0x0000e000ff187b82 */ /* 0x000e220000000a00 */
[----:B------:R-:W1:Y:S01]  /*0510*/  LDCU.64 UR6, c[0x0][0x380] ;  /* 0x00007000ff0677ac */ /* 0x000e620008000a00 */
[C---:B------:R-:W-:Y:S01]  /*0520*/  IMAD.IADD R9, R6.reuse, 0x1, R7 ;  /* 0x0000000106097824 */ /* 0x040fe200078e0207 */
[----:B------:R-:W-:Y:S01]  /*0530*/  IADD3 R4, P1, PT, R6, R7, RZ ;  /* 0x0000000706047210 */ /* 0x000fe20007f3e0ff */
[----:B------:R-:W-:-:S04]  /*0540*/  IMAD R13, R7, R0, R3 ;  /* 0x00000000070d7224 */ /* 0x000fc800078e0203 */
[----:B------:R-:W2:Y:S01]  /*0550*/  LDC.64 R10, c[0x0][0x388] ;  /* 0x0000e200ff0a7b82 */ /* 0x000ea20000000a00 */
[----:B0-----:R-:W-:-:S06]  /*0560*/  IMAD.WIDE.U32 R24, R9, 0x8, R24 ;  /* 0x0000000809187825 */ /* 0x001fcc00078e0018 */
[----:B------:R-:W3:Y:S01]  /*0570*/  LDG.E.64 R24, desc[UR4][R24.64] ;  /* 0x0000000418187981 */ /* 0x000ee2000c1e1b00 */
[----:B--2---:R-:W-:Y:S01]  /*0580*/  IMAD.WIDE R10, R13, 0x8, R10 ;  /* 0x000000080d0a7825 */ /* 0x004fe200078e020a */
[----:B------:R-:W-:Y:S02]  /*0590*/  IADD3.X R13, PT, PT, RZ, RZ, RZ, P1, !PT ;  /* 0x000000ffff0d7210 */ /* 0x000fe40000ffe4ff */
[----:B-1----:R-:W-:Y:S02]  /*05a0*/  LEA R28, P1, R4, UR6, 0x3 ;  /* 0x00000006041c7c11 */ /* 0x002fe4000f8218ff */
[----:B------:R-:W3:Y:S01]  /*05b0*/  LDG.E.64 R8, desc[UR4][R10.64] ;  /* 0x000000040a087981 */ /* 0x000ee2000c1e1b00 */
[----:B------:R-:W-:Y:S01]  /*05c0*/  IMAD.WIDE R14, R0, 0x8, R10 ;  /* 0x00000008000e7825 */ /* 0x000fe200078e020a */
[----:B------:R-:W-:-:S05]  /*05d0*/  LEA.HI.X R29, R4, UR7, R13, 0x3, P1 ;  /* 0x00000007041d7c11 */ /* 0x000fca00088f1c0d */
[----:B------:R-:W2:Y:S01]  /*05e0*/  LDG.E.64 R12, desc[UR4][R28.64+0x8] ;  /* 0x000008041c0c7981 */ /* 0x000ea2000c1e1b00 */
[----:B------:R-:W-:-:S03]  /*05f0*/  IMAD.WIDE R20, R0, 0x8, R14 ;  /* 0x0000000800147825 */ /* 0x000fc600078e020e */
[----:B------:R-:W2:Y:S04]  /*0600*/  LDG.E.64 R10, desc[UR4][R14.64] ;  /* 0x000000040e0a7981 */ /* 0x000ea8000c1e1b00 */
[----:B------:R-:W4:Y:S01]  /*0610*/  LDG.E.64 R16, desc[UR4][R20.64] ;  /* 0x0000000414107981 */ /* 0x000f22000c1e1b00 */
[----:B------:R-:W-:-:S03]  /*0620*/  IMAD.WIDE R22, R0, 0x8, R20 ;  /* 0x0000000800167825 */ /* 0x000fc600078e0214 */
[----:B------:R-:W4:Y:S04]  /*0630*/  LDG.E.64 R14, desc[UR4][R28.64+0x10] ;  /* 0x000010041c0e7981 */ /* 0x000f28000c1e1b00 */
[----:B------:R-:W5:Y:S04]  /*0640*/  LDG.E.64 R20, desc[UR4][R28.64+0x18] ;  /* 0x000018041c147981 */ /* 0x000f68000c1e1b00 */
[----:B------:R-:W5:Y:S01]  /*0650*/  LDG.E.64 R22, desc[UR4][R22.64] ;  /* 0x0000000416167981 */ /* 0x000f62000c1e1b00 */
[----:B------:R-:W-:Y:S01]  /*0660*/  VIADD R7, R7, 0x4 ;  /* 0x0000000407077836 */ /* 0x000fe20000000000 */
[----:B---3--:R-:W-:-:S08]  /*0670*/  DFMA R8, R24, R8, R18 ;  /* 0x000000081808722b */ /* 0x008fd00000000012 */
[----:B--2---:R-:W-:-:S08]  /*0680*/  DFMA R8, R12, R10, R8 ;  /* 0x0000000a0c08722b */ /* 0x004fd00000000008 */
[----:B----4-:R-:W-:-:S08]  /*0690*/  DFMA R8, R14, R16, R8 ;  /* 0x000000100e08722b */ /* 0x010fd00000000008 */
[----:B-----5:R-:W-:-:S11]  /*06a0*/  DFMA R18, R20, R22, R8 ;  /* 0x000000161412722b */ /* 0x020fd60000000008 */
.L_x_3:
[----:B------:R-:W-:Y:S05]  /*06b0*/  @!P0 BRA `(.L_x_0) ;  /* 0x00000000007c8947 */ /* 0x000fea0003800000 */
[----:B------:R-:W-:Y:S01]  /*06c0*/  ISETP.NE.AND P1, PT, R26, 0x1, PT ;  /* 0x000000011a00780c */ /* 0x000fe20003f25270 */
[----:B------:R-:W0:Y:S01]  /*06d0*/  LDC.64 R10, c[0x0][0x380] ;  /* 0x0000e000ff0a7b82 */ /* 0x000e220000000a00 */
[----:B------:R-:W-:-:S04]  /*06e0*/  LOP3.LUT R14, R5, 0x1, RZ, 0xc0, !PT ;  /* 0x00000001050e7812 */ /* 0x000fc800078ec0ff */
[----:B------:R-:W-:-:S03]  /*06f0*/  ISETP.NE.U32.AND P0, PT, R14, 0x1, PT ;  /* 0x000000010e00780c */ /* 0x000fc60003f05070 */
[----:B------:R-:W1:Y:S04]  /*0700*/  LDC.64 R20, c[0x0][0x388] ;  /* 0x0000e200ff147b82 */ /* 0x000e680000000a00 */
[CC--:B------:R-:W-:Y:S01]  /*0710*/  @P1 IADD3 R15, PT, PT, R6.reuse, R7.reuse, RZ ;  /* 0x00000007060f1210 */ /* 0x0c0fe20007ffe0ff */
[C---:B------:R-:W-:Y:S01]  /*0720*/  @P1 IMAD R17, R7.reuse, R0, R3 ;  /* 0x0000000007111224 */ /* 0x040fe200078e0203 */
[----:B------:R-:W-:Y:S01]  /*0730*/  @P1 IADD3 R16, P2, PT, R6, R7, RZ ;  /* 0x0000000706101210 */ /* 0x000fe20007f5e0ff */
[----:B------:R-:W-:Y:S01]  /*0740*/  @P1 VIADD R7, R7, 0x2 ;  /* 0x0000000207071836 */ /* 0x000fe20000000000 */
[----:B------:R-:W2:Y:S08]  /*0750*/  @P1 LDC.64 R8, c[0x0][0x380] ;  /* 0x0000e000ff081b82 */ /* 0x000eb00000000a00 */
[----:B------:R-:W3:Y:S01]  /*0760*/  LDC.64 R12, c[0x0][0x380] ;  /* 0x0000e000ff0c7b82 */ /* 0x000ee20000000a00 */
[----:B0-----:R-:W-:-:S06]  /*0770*/  @P1 IMAD.WIDE.U32 R14, R15, 0x8, R10 ;  /* 0x000000080f0e1825 */ /* 0x001fcc00078e000a */
[----:B------:R-:W4:Y:S01]  /*0780*/  @P1 LDG.E.64 R14, desc[UR4][R14.64] ;  /* 0x000000040e0e1981 */ /* 0x000f22000c1e1b00 */
[----:B------:R-:W0:Y:S01]  /*0790*/  LDC.64 R4, c[0x0][0x388] ;  /* 0x0000e200ff047b82 */ /* 0x000e220000000a00 */
[----:B-1----:R-:W-:Y:S01]  /*07a0*/  @P1 IMAD.WIDE R20, R17, 0x8, R20 ;  /* 0x0000000811141825 */ /* 0x002fe200078e0214 */
[----:B------:R-:W-:-:S04]  /*07b0*/  @P1 IADD3.X R17, PT, PT, RZ, RZ, RZ, P2, !PT ;  /* 0x000000ffff111210 */ /* 0x000fc800017fe4ff */
[----:B------:R-:W4:Y:S01]  /*07c0*/  @P1 LDG.E.64 R10, desc[UR4][R20.64] ;  /* 0x00000004140a1981 */ /* 0x000f22000c1e1b00 */
[----:B--2---:R-:W-:Y:S01]  /*07d0*/  @P1 LEA R8, P2, R16, R8, 0x3 ;  /* 0x0000000810081211 */ /* 0x004fe200078418ff */
[----:B------:R-:W-:-:S03]  /*07e0*/  @P1 IMAD.WIDE R22, R0, 0x8, R20 ;  /* 0x0000000800161825 */ /* 0x000fc600078e0214 */
[----:B------:R-:W-:Y:S01]  /*07f0*/  @P1 LEA.HI.X R9, R16, R9, R17, 0x3, P2 ;  /* 0x0000000910091211 */ /* 0x000fe200010f1c11 */
[----:B------:R-:W-:Y:S01]  /*0800*/  @!P0 IMAD R25, R7, R0, R3 ;  /* 0x0000000007198224 */ /* 0x000fe200078e0203 */
[----:B------:R-:W-:Y:S02]  /*0810*/  @!P0 IADD3 R17, PT, PT, R6, R7, RZ ;  /* 0x0000000706118210 */ /* 0x000fe40007ffe0ff */
[----:B------:R-:W2:Y:S04]  /*0820*/  @P1 LDG.E.64 R6, desc[UR4][R22.64] ;  /* 0x0000000416061981 */ /* 0x000ea8000c1e1b00 */
[----:B------:R-:W2:Y:S01]  /*0830*/  @P1 LDG.E.64 R8, desc[UR4][R8.64+0x8] ;  /* 0x0000080408081981 */ /* 0x000ea2000c1e1b00 */
[----:B---3--:R-:W-:-:S04]  /*0840*/  @!P0 IMAD.WIDE.U32 R12, R17, 0x8, R12 ;  /* 0x00000008110c8825 */ /* 0x008fc800078e000c */
[----:B0-----:R-:W-:Y:S02]  /*0850*/  @!P0 IMAD.WIDE R4, R25, 0x8, R4 ;  /* 0x0000000819048825 */ /* 0x001fe400078e0204 */
[----:B------:R-:W3:Y:S04]  /*0860*/  @!P0 LDG.E.64 R12, desc[UR4][R12.64] ;  /* 0x000000040c0c8981 */ /* 0x000ee8000c1e1b00 */
[----:B------:R-:W3:Y:S01]  /*0870*/  @!P0 LDG.E.64 R4, desc[UR4][R4.64] ;  /* 0x0000000404048981 */ /* 0x000ee2000c1e1b00 */
[----:B----4-:R-:W-:-:S08]  /*0880*/  @P1 DFMA R10, R14, R10, R18 ;  /* 0x0000000a0e0a122b */ /* 0x010fd00000000012 */
[----:B--2---:R-:W-:-:S08]  /*0890*/  @P1 DFMA R18, R8, R6, R10 ;  /* 0x000000060812122b */ /* 0x004fd0000000000a */
[----:B---3--:R-:W-:-:S11]  /*08a0*/  @!P0 DFMA R18, R12, R4, R18 ;  /* 0x000000040c12822b */ /* 0x008fd60000000012 */
.L_x_0:
[----:B------:R-:W0:Y:S01]  /*08b0*/  LDC.64 R4, c[0x0][0x390] ;  /* 0x0000e400ff047b82 */ /* 0x000e220000000a00 */
[----:B------:R-:W-:-:S04]  /*08c0*/  IMAD R3, R2, R0, R3 ;  /* 0x0000000002037224 */ /* 0x000fc800078e0203 */
[----:B0-----:R-:W-:-:S05]  /*08d0*/  IMAD.WIDE R2, R3, 0x8, R4 ;  /* 0x0000000803027825 */ /* 0x001fca00078e0204 */
[----:B------:R-:W-:Y:S01]  /*08e0*/  STG.E.64 desc[UR4][R2.64], R18 ;  /* 0x0000001202007986 */ /* 0x000fe2000c101b04 */
[----:B------:R-:W-:Y:S05]  /*08f0*/  EXIT ;  /* 0x000000000000794d */ /* 0x000fea0003800000 */
.L_x_4:
[----:B------:R-:W-:-:S00]  /*0900*/  BRA `(.L_x_4) ;  /* 0xfffffffc00fc7947 */ /* 0x000fc0000383ffff */
[----:B------:R-:W-:-:S00]  /*0910*/  NOP ;  /* 0x0000000000007918 */ /* 0x000fc00000000000 */
        /* <DEDUP_REMOVED lines=14> */
.L_x_5:


//--------------------- .nv.shared.reserved.0     --------------------------
	.section	.nv.shared.reserved.0,"aw",@nobits
	.weak		__nv_reservedSMEM_offset_0_alias
	.size		__nv_reservedSMEM_offset_0_alias, 0, 64
	.other		__nv_reservedSMEM_offset_0_alias,@"STO_CUDA_RESERVED_SHARED STV_DEFAULT"
__nv_reservedSMEM_offset_0_alias:
	.zero		0
	.zero		64


//--------------------- .nv.constant0._Z13kernelMultMatPdS_S_iii --------------------------
	.section	.nv.constant0._Z13kernelMultMatPdS_S_iii,"a",@progbits
	.sectionflags	@""
	.align	4
.nv.constant0._Z13kernelMultMatPdS_S_iii:
	.zero		932


//--------------------- SYMBOLS --------------------------

	.type		.nv.reservedSmem.offset0,@object
	.size		.nv.reservedSmem.offset0,0x4
